//
// Generated by NVIDIA NVVM Compiler
//
// Compiler Build ID: CL-36424714
// Cuda compilation tools, release 13.0, V13.0.88
// Based on NVVM 20.0.0
//

.version 9.0
.target sm_100
.address_size 64

	// .globl	_Z14traverse_rangemm
.extern .func  (.param .b32 func_retval0) vprintf
(
	.param .b64 vprintf_param_0,
	.param .b64 vprintf_param_1
)
;
.global .align 1 .b8 $str[24] = {84, 104, 114, 101, 97, 100, 32, 37, 108, 108, 117, 58, 32, 48, 120, 37, 48, 49, 54, 108, 108, 120, 10};

.visible .entry _Z14traverse_rangemm(
	.param .u64 _Z14traverse_rangemm_param_0,
	.param .u64 _Z14traverse_rangemm_param_1
)
{
	.local .align 16 .b8 	__local_depot0[16];
	.reg .b64 	%SP;
	.reg .b64 	%SPL;
	.reg .pred 	%p<3>;
	.reg .b32 	%r<9>;
	.reg .b64 	%rd<14>;

	mov.u64 	%SPL, __local_depot0;
	cvta.local.u64 	%SP, %SPL;
	ld.param.u64 	%rd8, [_Z14traverse_rangemm_param_0];
	ld.param.u64 	%rd7, [_Z14traverse_rangemm_param_1];
	mov.u32 	%r2, %ctaid.x;
	mov.u32 	%r3, %ntid.x;
	mov.u32 	%r4, %tid.x;
	mad.lo.s32 	%r5, %r2, %r3, %r4;
	cvt.u64.u32 	%rd1, %r5;
	mov.u32 	%r6, %nctaid.x;
	mul.lo.s32 	%r1, %r3, %r6;
	add.s64 	%rd13, %rd8, %rd1;
	setp.gt.u64 	%p1, %rd13, %rd7;
	@%p1 bra 	$L__BB0_3;
	cvt.u64.u32 	%rd3, %r1;
	add.u64 	%rd9, %SP, 0;
	add.u64 	%rd4, %SPL, 0;
	mov.u64 	%rd10, $str;
$L__BB0_2:
	st.local.v2.u64 	[%rd4], {%rd1, %rd13};
	cvta.global.u64 	%rd11, %rd10;
	{ // callseq 0, 0
	.param .b64 param0;
	st.param.b64 	[param0], %rd11;
	.param .b64 param1;
	st.param.b64 	[param1], %rd9;
	.param .b32 retval0;
	call.uni (retval0), 
	vprintf, 
	(
	param0, 
	param1
	);
	ld.param.b32 	%r7, [retval0];
	} // callseq 0
	add.s64 	%rd13, %rd13, %rd3;
	setp.le.u64 	%p2, %rd13, %rd7;
	@%p2 bra 	$L__BB0_2;
$L__BB0_3:
	ret;

}


// ===== COMPILED SASS (sm_100) =====

	.target	sm_100

	.elftype	@"ET_EXEC"


//--------------------- .note.nv.tkinfo           --------------------------
	.section	.note.nv.tkinfo,"",@"SHT_NOTE"
	.sectionflags	@"SHF_NOTE_NV_TKINFO"
	.tkinfo
        /*0018*/ 	.word	0x00000002
        /*0030*/ 	.string	""
        /*0030*/ 	.string	"ptxas"
        /*0030*/ 	.string	"Cuda compilation tools, release 13.0, V13.0.88"
        /*0030*/ 	.string	"Build cuda_13.0.r13.0/compiler.36424714_0"
        /*0030*/ 	.string	"-arch sm_100 -m 64 "



//--------------------- .note.nv.cuinfo           --------------------------
	.section	.note.nv.cuinfo,"",@"SHT_NOTE"
	.sectionflags	@"SHF_NOTE_NV_CUINFO"
        /*0018*/ 	.short	0x0002
        /*001a*/ 	.short	0x0064
        /*001c*/ 	.short	0x0082
	.zero		2


//--------------------- .nv.info                  --------------------------
	.section	.nv.info,"",@"SHT_CUDA_INFO"
	.align	4


	//----- nvinfo : EIATTR_REGCOUNT
	.align		4
        /*0000*/ 	.byte	0x04, 0x2f
        /*0002*/ 	.short	(.L_2 - .L_1)
	.align		4
.L_1:
        /*0004*/ 	.word	index@(_Z14traverse_rangemm)
        /*0008*/ 	.word	0x0000001c


	//----- nvinfo : EIATTR_FRAME_SIZE
	.align		4
.L_2:
        /*000c*/ 	.byte	0x04, 0x11
        /*000e*/ 	.short	(.L_4 - .L_3)
	.align		4
.L_3:
        /*0010*/ 	.word	index@(_Z14traverse_rangemm)
        /*0014*/ 	.word	0x00000010


	//----- nvinfo : EIATTR_MIN_STACK_SIZE
	.align		4
.L_4:
        /*0018*/ 	.byte	0x04, 0x12
        /*001a*/ 	.short	(.L_6 - .L_5)
	.align		4
.L_5:
        /*001c*/ 	.word	index@(_Z14traverse_rangemm)
        /*0020*/ 	.word	0x00000010
.L_6:


//--------------------- .nv.compat                --------------------------
	.section	.nv.compat,"",@"SHT_CUDA_COMPAT_INFO"
	.align	4
        /*0000*/ 	.byte	0x02, 0x09, 0x00, 0x00, 0x02, 0x02, 0x01, 0x00, 0x02, 0x05, 0x05, 0x00, 0x03, 0x07, 0x01, 0x01
        /*0010*/ 	.byte	0x02, 0x03, 0x00, 0x00, 0x02, 0x06, 0x01, 0x00, 0x04, 0x0b, 0x08, 0x00, 0x09, 0x00, 0x00, 0x00
        /*0020*/ 	.byte	0x00, 0x00, 0x00, 0x00


//--------------------- .nv.info._Z14traverse_rangemm --------------------------
	.section	.nv.info._Z14traverse_rangemm,"",@"SHT_CUDA_INFO"
	.sectionflags	@""
	.align	4


	//----- nvinfo : EIATTR_CUDA_API_VERSION
	.align		4
        /*0000*/ 	.byte	0x04, 0x37
        /*0002*/ 	.short	(.L_8 - .L_7)
.L_7:
        /*0004*/ 	.word	0x00000082


	//----- nvinfo : EIATTR_KPARAM_INFO
	.align		4
.L_8:
        /*0008*/ 	.byte	0x04, 0x17
        /*000a*/ 	.short	(.L_10 - .L_9)
.L_9:
        /*000c*/ 	.word	0x00000000
        /*0010*/ 	.short	0x0001
        /*0012*/ 	.short	0x0008
        /*0014*/ 	.byte	0x00, 0xf0, 0x21, 0x00


	//----- nvinfo : EIATTR_KPARAM_INFO
	.align		4
.L_10:
        /*0018*/ 	.byte	0x04, 0x17
        /*001a*/ 	.short	(.L_12 - .L_11)
.L_11:
        /*001c*/ 	.word	0x00000000
        /*0020*/ 	.short	0x0000
        /*0022*/ 	.short	0x0000
        /*0024*/ 	.byte	0x00, 0xf0, 0x21, 0x00


	//----- nvinfo : EIATTR_SPARSE_MMA_MASK
	.align		4
.L_12:
        /*0028*/ 	.byte	0x03, 0x50
        /*002a*/ 	.short	0x0000


	//----- nvinfo : EIATTR_MAXREG_COUNT
	.align		4
        /*002c*/ 	.byte	0x03, 0x1b
        /*002e*/ 	.short	0x00ff


	//----- nvinfo : EIATTR_EXTERNS
	.align		4
        /*0030*/ 	.byte	0x04, 0x0f
        /*0032*/ 	.short	(.L_14 - .L_13)


	//   ....[0]....
	.align		4
.L_13:
        /*0034*/ 	.word	index@(vprintf)


	//----- nvinfo : EIATTR_MERCURY_ISA_VERSION
	.align		4
.L_14:
        /*0038*/ 	.byte	0x03, 0x5f
        /*003a*/ 	.short	0x0101


	//----- nvinfo : EIATTR_VRC_CTA_INIT_COUNT
	.align		4
        /*003c*/ 	.byte	0x02, 0x4a
	.zero		1
	.zero		1


	//----- nvinfo : EIATTR_SYSCALL_OFFSETS
	.align		4
        /*0040*/ 	.byte	0x04, 0x46
        /*0042*/ 	.short	(.L_16 - .L_15)


	//   ....[0]....
.L_15:
        /*0044*/ 	.word	0x00000240


	//----- nvinfo : EIATTR_EXIT_INSTR_OFFSETS
	.align		4
.L_16:
        /*0048*/ 	.byte	0x04, 0x1c
        /*004a*/ 	.short	(.L_18 - .L_17)


	//   ....[0]....
.L_17:
        /*004c*/ 	.word	0x00000120


	//   ....[1]....
        /*0050*/ 	.word	0x00000270


	//----- nvinfo : EIATTR_CRS_STACK_SIZE
	.align		4
.L_18:
        /*0054*/ 	.byte	0x04, 0x1e
        /*0056*/ 	.short	(.L_20 - .L_19)
.L_19:
        /*0058*/ 	.word	0x00000000


	//----- nvinfo : EIATTR_CBANK_PARAM_SIZE
	.align		4
.L_20:
        /*005c*/ 	.byte	0x03, 0x19
        /*005e*/ 	.short	0x0010


	//----- nvinfo : EIATTR_PARAM_CBANK
	.align		4
        /*0060*/ 	.byte	0x04, 0x0a
        /*0062*/ 	.short	(.L_22 - .L_21)
	.align		4
.L_21:
        /*0064*/ 	.word	index@(.nv.constant0._Z14traverse_rangemm)
        /*0068*/ 	.short	0x0380
        /*006a*/ 	.short	0x0010


	//----- nvinfo : EIATTR_SW_WAR
	.align		4
.L_22:
        /*006c*/ 	.byte	0x04, 0x36
        /*006e*/ 	.short	(.L_24 - .L_23)
.L_23:
        /*0070*/ 	.word	0x00000008
.L_24:


//--------------------- .nv.callgraph             --------------------------
	.section	.nv.callgraph,"",@"SHT_CUDA_CALLGRAPH"
	.align	4
	.sectionentsize	8
	.align		4
        /*0000*/ 	.word	0x00000000
	.align		4
        /*0004*/ 	.word	0xffffffff
	.align		4
        /*0008*/ 	.word	index@(_Z14traverse_rangemm)
	.align		4
        /*000c*/ 	.word	index@(vprintf)
	.align		4
        /*0010*/ 	.word	0x00000000
	.align		4
        /*0014*/ 	.word	0xfffffffe
	.align		4
        /*0018*/ 	.word	0x00000000
	.align		4
        /*001c*/ 	.word	0xfffffffd
	.align		4
        /*0020*/ 	.word	0x00000000
	.align		4
        /*0024*/ 	.word	0xfffffffc


//--------------------- .nv.constant4             --------------------------
	.section	.nv.constant4,"a",@progbits
	.align	8
	.align		8
.nv.constant4:
        /*0000*/ 	.dword	vprintf
	.align		8
        /*0008*/ 	.dword	$str


//--------------------- .text._Z14traverse_rangemm --------------------------
	.section	.text._Z14traverse_rangemm,"ax",@progbits
	.align	128
        .global         _Z14traverse_rangemm
        .type           _Z14traverse_rangemm,@function
        .size           _Z14traverse_rangemm,(.L_x_3 - _Z14traverse_rangemm)
        .other          _Z14traverse_rangemm,@"STO_CUDA_ENTRY STV_DEFAULT"
_Z14traverse_rangemm:
.text._Z14traverse_rangemm:
[----:B------:R-:W0:Y:S01]  /*0000*/  LDC R1, c[0x0][0x37c] ;  /* 0x0000df00ff017b82 */ /* 0x000e220000000800 */
[----:B------:R-:W1:Y:S01]  /*0010*/  S2R R16, SR_TID.X ;  /* 0x0000000000107919 */ /* 0x000e620000002100 */
[----:B------:R-:W2:Y:S06]  /*0020*/  LDCU UR5, c[0x0][0x2fc] ;  /* 0x00005f80ff0577ac */ /* 0x000eac0008000800 */
[----:B------:R-:W1:Y:S01]  /*0030*/  S2UR UR6, SR_CTAID.X ;  /* 0x00000000000679c3 */ /* 0x000e620000002500 */
[----:B0-----:R-:W-:Y:S01]  /*0040*/  VIADD R1, R1, 0xfffffff0 ;  /* 0xfffffff001017836 */ /* 0x001fe20000000000 */
[----:B------:R-:W0:Y:S01]  /*0050*/  LDCU.128 UR8, c[0x0][0x380] ;  /* 0x00007000ff0877ac */ /* 0x000e220008000c00 */
[----:B------:R-:W3:Y:S05]  /*0060*/  LDCU UR4, c[0x0][0x2f8] ;  /* 0x00005f00ff0477ac */ /* 0x000eea0008000800 */
[----:B------:R-:W1:Y:S01]  /*0070*/  LDC R25, c[0x0][0x360] ;  /* 0x0000d800ff197b82 */ /* 0x000e620000000800 */
[----:B------:R-:W4:Y:S01]  /*0080*/  LDCU.64 UR36, c[0x0][0x388] ;  /* 0x00007100ff2477ac */ /* 0x000f220008000a00 */
[----:B-1----:R-:W-:Y:S01]  /*0090*/  IMAD R16, R25, UR6, R16 ;  /* 0x0000000619107c24 */ /* 0x002fe2000f8e0210 */
[----:B------:R-:W1:Y:S04]  /*00a0*/  LDCU UR6, c[0x0][0x370] ;  /* 0x00006e00ff0677ac */ /* 0x000e680008000800 */
[----:B0-----:R-:W-:-:S04]  /*00b0*/  IADD3 R24, P1, PT, R16, UR8, RZ ;  /* 0x0000000810187c10 */ /* 0x001fc8000ff3e0ff */
[----:B------:R-:W-:Y:S01]  /*00c0*/  ISETP.GT.U32.AND P0, PT, R24, UR10, PT ;  /* 0x0000000a18007c0c */ /* 0x000fe2000bf04070 */
[----:B------:R-:W-:Y:S01]  /*00d0*/  IMAD.X R23, RZ, RZ, UR9, P1 ;  /* 0x00000009ff177e24 */ /* 0x000fe200088e06ff */
[----:B---3--:R-:W-:-:S04]  /*00e0*/  IADD3 R2, P1, PT, R1, UR4, RZ ;  /* 0x0000000401027c10 */ /* 0x008fc8000ff3e0ff */
[----:B------:R-:W-:Y:S01]  /*00f0*/  ISETP.GT.U32.AND.EX P0, PT, R23, UR11, PT, P0 ;  /* 0x0000000b17007c0c */ /* 0x000fe2000bf04100 */
[----:B--2---:R-:W-:Y:S02]  /*0100*/  IMAD.X R22, RZ, RZ, UR5, P1 ;  /* 0x00000005ff167e24 */ /* 0x004fe400088e06ff */
[----:B-1----:R-:W-:-:S10]  /*0110*/  IMAD R25, R25, UR6, RZ ;  /* 0x0000000619197c24 */ /* 0x002fd4000f8e02ff */
[----:B----4-:R-:W-:Y:S05]  /*0120*/  @P0 EXIT ;  /* 0x000000000000094d */ /* 0x010fea0003800000 */
[----:B------:R-:W-:-:S07]  /*0130*/  IMAD.MOV.U32 R17, RZ, RZ, RZ ;  /* 0x000000ffff117224 */ /* 0x000fce00078e00ff */
.L_x_1:
[----:B------:R-:W-:Y:S01]  /*0140*/  MOV R8, 0x0 ;  /* 0x0000000000087802 */ /* 0x000fe20000000f00 */
[----:B------:R-:W0:Y:S01]  /*0150*/  LDCU.64 UR4, c[0x4][0x8] ;  /* 0x01000100ff0477ac */ /* 0x000e220008000a00 */
[----:B------:R-:W-:Y:S01]  /*0160*/  IMAD.MOV.U32 R18, RZ, RZ, R24 ;  /* 0x000000ffff127224 */ /* 0x000fe200078e0018 */
[----:B------:R-:W-:Y:S01]  /*0170*/  IADD3 R24, P0, PT, R25, R24, RZ ;  /* 0x0000001819187210 */ /* 0x000fe20007f1e0ff */
[----:B------:R-:W-:Y:S01]  /*0180*/  IMAD.MOV.U32 R7, RZ, RZ, R22 ;  /* 0x000000ffff077224 */ /* 0x000fe200078e0016 */
[----:B------:R-:W-:Y:S01]  /*0190*/  MOV R19, R23 ;  /* 0x0000001700137202 */ /* 0x000fe20000000f00 */
[----:B------:R-:W1:Y:S01]  /*01a0*/  LDC.64 R8, c[0x4][R8] ;  /* 0x0100000008087b82 */ /* 0x000e620000000a00 */
[----:B------:R-:W-:Y:S01]  /*01b0*/  MOV R6, R2 ;  /* 0x0000000200067202 */ /* 0x000fe20000000f00 */
[----:B------:R-:W-:Y:S01]  /*01c0*/  IMAD.X R23, RZ, RZ, R23, P0 ;  /* 0x000000ffff177224 */ /* 0x000fe200000e0617 */
[----:B------:R-:W-:Y:S01]  /*01d0*/  ISETP.GT.U32.AND P0, PT, R24, UR36, PT ;  /* 0x0000002418007c0c */ /* 0x000fe2000bf04070 */
[----:B------:R2:W-:Y:S03]  /*01e0*/  STL.128 [R1], R16 ;  /* 0x0000001001007387 */ /* 0x0005e60000100c00 */
[----:B------:R-:W-:Y:S01]  /*01f0*/  ISETP.GT.U32.AND.EX P0, PT, R23, UR37, PT, P0 ;  /* 0x0000002517007c0c */ /* 0x000fe2000bf04100 */
[----:B0-----:R-:W-:-:S02]  /*0200*/  IMAD.U32 R4, RZ, RZ, UR4 ;  /* 0x00000004ff047e24 */ /* 0x001fc4000f8e00ff */
[----:B------:R-:W-:Y:S01]  /*0210*/  IMAD.U32 R5, RZ, RZ, UR5 ;  /* 0x00000005ff057e24 */ /* 0x000fe2000f8e00ff */
[----:B--2---:R-:W-:-:S09]  /*0220*/  P2R R18, PR, RZ, 0x1 ;  /* 0x00000001ff127803 */ /* 0x004fd20000000000 */
[----:B------:R-:W-:-:S07]  /*0230*/  LEPC R20, `(.L_x_0) ;  /* 0x000000001014794e */ /* 0x000fce0000000000 */
[----:B-1----:R-:W-:Y:S05]  /*0240*/  CALL.ABS.NOINC R8 ;  /* 0x0000000008007343 */ /* 0x002fea0003c00000 */
.L_x_0:
[----:B------:R-:W-:-:S13]  /*0250*/  ISETP.NE.AND P6, PT, R18, RZ, PT ;  /* 0x000000ff1200720c */ /* 0x000fda0003fc5270 */
[----:B------:R-:W-:Y:S05]  /*0260*/  @!P6 BRA `(.L_x_1) ;  /* 0xfffffffc00b4e947 */ /* 0x000fea000383ffff */
[----:B------:R-:W-:Y:S05]  /*0270*/  EXIT ;  /* 0x000000000000794d */ /* 0x000fea0003800000 */
.L_x_2:
[----:B------:R-:W-:-:S00]  /*0280*/  BRA `(.L_x_2) ;  /* 0xfffffffc00fc7947 */ /* 0x000fc0000383ffff */
[----:B------:R-:W-:-:S00]  /*0290*/  NOP ;  /* 0x0000000000007918 */ /* 0x000fc00000000000 */
        /* <DEDUP_REMOVED lines=14> */
.L_x_3:


//--------------------- .nv.global.init           --------------------------
	.section	.nv.global.init,"aw",@progbits
.nv.global.init:
	.type		$str,@object
	.size		$str,(.L_0 - $str)
$str:
        /*0000*/ 	.byte	0x54, 0x68, 0x72, 0x65, 0x61, 0x64, 0x20, 0x25, 0x6c, 0x6c, 0x75, 0x3a, 0x20, 0x30, 0x78, 0x25
        /*0010*/ 	.byte	0x30, 0x31, 0x36, 0x6c, 0x6c, 0x78, 0x0a, 0x00
.L_0:


//--------------------- .nv.shared.reserved.0     --------------------------
	.section	.nv.shared.reserved.0,"aw",@nobits
	.weak		__nv_reservedSMEM_offset_0_alias
	.size		__nv_reservedSMEM_offset_0_alias, 0, 64
	.other		__nv_reservedSMEM_offset_0_alias,@"STO_CUDA_RESERVED_SHARED STV_DEFAULT"
__nv_reservedSMEM_offset_0_alias:
	.zero		0
	.zero		64


//--------------------- .nv.constant0._Z14traverse_rangemm --------------------------
	.section	.nv.constant0._Z14traverse_rangemm,"a",@progbits
	.sectionflags	@""
	.align	4
.nv.constant0._Z14traverse_rangemm:
	.zero		912


//--------------------- SYMBOLS --------------------------

	.type		.nv.reservedSmem.offset0,@object
	.size		.nv.reservedSmem.offset0,0x4
	.type		vprintf,@function
